//
// Generated by NVIDIA NVVM Compiler
//
// Compiler Build ID: CL-36424714
// Cuda compilation tools, release 13.0, V13.0.88
// Based on NVVM 20.0.0
//

.version 9.0
.target sm_100
.address_size 64

	// .globl	forward_kernel

.visible .entry forward_kernel(
	.param .u64 .ptr .align 1 forward_kernel_param_0,
	.param .u32 forward_kernel_param_1,
	.param .u64 .ptr .align 1 forward_kernel_param_2,
	.param .f32 forward_kernel_param_3,
	.param .f32 forward_kernel_param_4
)
{
	.reg .pred 	%p<3>;
	.reg .b32 	%r<9>;
	.reg .b32 	%f<9>;
	.reg .b64 	%rd<8>;

	ld.param.u64 	%rd2, [forward_kernel_param_0];
	ld.param.u32 	%r2, [forward_kernel_param_1];
	ld.param.u64 	%rd3, [forward_kernel_param_2];
	ld.param.f32 	%f3, [forward_kernel_param_3];
	ld.param.f32 	%f4, [forward_kernel_param_4];
	mov.u32 	%r3, %ctaid.x;
	mov.u32 	%r4, %ctaid.y;
	mov.u32 	%r5, %nctaid.x;
	mad.lo.s32 	%r6, %r4, %r5, %r3;
	mov.u32 	%r7, %ntid.x;
	mov.u32 	%r8, %tid.x;
	mad.lo.s32 	%r1, %r6, %r7, %r8;
	setp.ge.s32 	%p1, %r1, %r2;
	@%p1 bra 	$L__BB0_4;
	cvta.to.global.u64 	%rd4, %rd2;
	cvta.to.global.u64 	%rd5, %rd3;
	mul.wide.s32 	%rd6, %r1, 4;
	add.s64 	%rd7, %rd5, %rd6;
	ld.global.f32 	%f6, [%rd7];
	setp.lt.f32 	%p2, %f6, %f3;
	add.s64 	%rd1, %rd4, %rd6;
	mov.f32 	%f8, 0f00000000;
	@%p2 bra 	$L__BB0_3;
	ld.global.f32 	%f7, [%rd1];
	mul.f32 	%f8, %f4, %f7;
$L__BB0_3:
	st.global.f32 	[%rd1], %f8;
$L__BB0_4:
	ret;

}
	// .globl	dropout_kernel
.visible .entry dropout_kernel(
	.param .u64 .ptr .align 1 dropout_kernel_param_0,
	.param .u64 .ptr .align 1 dropout_kernel_param_1,
	.param .u64 .ptr .align 1 dropout_kernel_param_2,
	.param .u32 dropout_kernel_param_3,
	.param .f32 dropout_kernel_param_4,
	.param .f32 dropout_kernel_param_5
)
{
	.reg .pred 	%p<3>;
	.reg .b32 	%r<9>;
	.reg .b32 	%f<9>;
	.reg .b64 	%rd<13>;

	ld.param.u64 	%rd1, [dropout_kernel_param_0];
	ld.param.u64 	%rd2, [dropout_kernel_param_1];
	ld.param.u64 	%rd3, [dropout_kernel_param_2];
	ld.param.u32 	%r2, [dropout_kernel_param_3];
	ld.param.f32 	%f3, [dropout_kernel_param_4];
	ld.param.f32 	%f4, [dropout_kernel_param_5];
	mov.u32 	%r3, %ctaid.x;
	mov.u32 	%r4, %ctaid.y;
	mov.u32 	%r5, %nctaid.x;
	mad.lo.s32 	%r6, %r4, %r5, %r3;
	mov.u32 	%r7, %ntid.x;
	mov.u32 	%r8, %tid.x;
	mad.lo.s32 	%r1, %r6, %r7, %r8;
	setp.ge.s32 	%p1, %r1, %r2;
	@%p1 bra 	$L__BB1_4;
	cvta.to.global.u64 	%rd4, %rd3;
	mul.wide.s32 	%rd5, %r1, 4;
	add.s64 	%rd6, %rd4, %rd5;
	ld.global.f32 	%f6, [%rd6];
	setp.lt.f32 	%p2, %f6, %f3;
	mov.f32 	%f8, 0f00000000;
	@%p2 bra 	$L__BB1_3;
	cvta.to.global.u64 	%rd7, %rd1;
	add.s64 	%rd9, %rd7, %rd5;
	ld.global.f32 	%f7, [%rd9];
	mul.f32 	%f8, %f4, %f7;
$L__BB1_3:
	cvta.to.global.u64 	%rd10, %rd2;
	add.s64 	%rd12, %rd10, %rd5;
	st.global.f32 	[%rd12], %f8;
$L__BB1_4:
	ret;

}
	// .globl	backward_kernel
.visible .entry backward_kernel(
	.param .u64 .ptr .align 1 backward_kernel_param_0,
	.param .u32 backward_kernel_param_1,
	.param .u64 .ptr .align 1 backward_kernel_param_2,
	.param .f32 backward_kernel_param_3,
	.param .f32 backward_kernel_param_4
)
{
	.reg .pred 	%p<3>;
	.reg .b32 	%r<9>;
	.reg .b32 	%f<9>;
	.reg .b64 	%rd<8>;

	ld.param.u64 	%rd2, [backward_kernel_param_0];
	ld.param.u32 	%r2, [backward_kernel_param_1];
	ld.param.u64 	%rd3, [backward_kernel_param_2];
	ld.param.f32 	%f3, [backward_kernel_param_3];
	ld.param.f32 	%f4, [backward_kernel_param_4];
	mov.u32 	%r3, %ctaid.x;
	mov.u32 	%r4, %ctaid.y;
	mov.u32 	%r5, %nctaid.x;
	mad.lo.s32 	%r6, %r4, %r5, %r3;
	mov.u32 	%r7, %ntid.x;
	mov.u32 	%r8, %tid.x;
	mad.lo.s32 	%r1, %r6, %r7, %r8;
	setp.ge.s32 	%p1, %r1, %r2;
	@%p1 bra 	$L__BB2_4;
	cvta.to.global.u64 	%rd4, %rd2;
	cvta.to.global.u64 	%rd5, %rd3;
	mul.wide.s32 	%rd6, %r1, 4;
	add.s64 	%rd7, %rd5, %rd6;
	ld.global.f32 	%f6, [%rd7];
	setp.lt.f32 	%p2, %f6, %f3;
	add.s64 	%rd1, %rd4, %rd6;
	mov.f32 	%f8, 0f00000000;
	@%p2 bra 	$L__BB2_3;
	ld.global.f32 	%f7, [%rd1];
	mul.f32 	%f8, %f4, %f7;
$L__BB2_3:
	st.global.f32 	[%rd1], %f8;
$L__BB2_4:
	ret;

}
	// .globl	DropoutForward
.visible .entry DropoutForward(
	.param .u32 DropoutForward_param_0,
	.param .u64 .ptr .align 1 DropoutForward_param_1,
	.param .u64 .ptr .align 1 DropoutForward_param_2,
	.param .u32 DropoutForward_param_3,
	.param .f32 DropoutForward_param_4,
	.param .u64 .ptr .align 1 DropoutForward_param_5
)
{
	.reg .pred 	%p<4>;
	.reg .b32 	%r<13>;
	.reg .b32 	%f<6>;
	.reg .b64 	%rd<11>;

	ld.param.u32 	%r6, [DropoutForward_param_0];
	ld.param.u64 	%rd4, [DropoutForward_param_1];
	ld.param.u64 	%rd5, [DropoutForward_param_2];
	ld.param.u32 	%r7, [DropoutForward_param_3];
	ld.param.f32 	%f1, [DropoutForward_param_4];
	ld.param.u64 	%rd6, [DropoutForward_param_5];
	mov.u32 	%r8, %ctaid.x;
	mov.u32 	%r1, %ntid.x;
	mov.u32 	%r9, %tid.x;
	mad.lo.s32 	%r12, %r8, %r1, %r9;
	setp.ge.s32 	%p1, %r12, %r6;
	@%p1 bra 	$L__BB3_3;
	mov.u32 	%r10, %nctaid.x;
	mul.lo.s32 	%r3, %r1, %r10;
	cvta.to.global.u64 	%rd1, %rd4;
	cvta.to.global.u64 	%rd2, %rd5;
	cvta.to.global.u64 	%rd3, %rd6;
$L__BB3_2:
	mul.wide.s32 	%rd7, %r12, 4;
	add.s64 	%rd8, %rd1, %rd7;
	ld.global.f32 	%f2, [%rd8];
	add.s64 	%rd9, %rd2, %rd7;
	ld.global.u32 	%r11, [%rd9];
	setp.gt.u32 	%p2, %r11, %r7;
	selp.f32 	%f3, 0f3F800000, 0f00000000, %p2;
	mul.f32 	%f4, %f2, %f3;
	mul.f32 	%f5, %f1, %f4;
	add.s64 	%rd10, %rd3, %rd7;
	st.global.f32 	[%rd10], %f5;
	add.s32 	%r12, %r12, %r3;
	setp.lt.s32 	%p3, %r12, %r6;
	@%p3 bra 	$L__BB3_2;
$L__BB3_3:
	ret;

}


// ===== COMPILED SASS (sm_100) =====

	.target	sm_100

	.elftype	@"ET_EXEC"


//--------------------- .note.nv.tkinfo           --------------------------
	.section	.note.nv.tkinfo,"",@"SHT_NOTE"
	.sectionflags	@"SHF_NOTE_NV_TKINFO"
	.tkinfo
        /*0018*/ 	.word	0x00000002
        /*0030*/ 	.string	""
        /*0030*/ 	.string	"ptxas"
        /*0030*/ 	.string	"Cuda compilation tools, release 13.0, V13.0.88"
        /*0030*/ 	.string	"Build cuda_13.0.r13.0/compiler.36424714_0"
        /*0030*/ 	.string	"-arch sm_100 -m 64 "



//--------------------- .note.nv.cuinfo           --------------------------
	.section	.note.nv.cuinfo,"",@"SHT_NOTE"
	.sectionflags	@"SHF_NOTE_NV_CUINFO"
        /*0018*/ 	.short	0x0002
        /*001a*/ 	.short	0x0064
        /*001c*/ 	.short	0x0082
	.zero		2


//--------------------- .nv.info                  --------------------------
	.section	.nv.info,"",@"SHT_CUDA_INFO"
	.align	4


	//----- nvinfo : EIATTR_REGCOUNT
	.align		4
        /*0000*/ 	.byte	0x04, 0x2f
        /*0002*/ 	.short	(.L_1 - .L_0)
	.align		4
.L_0:
        /*0004*/ 	.word	index@(forward_kernel)
        /*0008*/ 	.word	0x0000000c


	//----- nvinfo : EIATTR_FRAME_SIZE
	.align		4
.L_1:
        /*000c*/ 	.byte	0x04, 0x11
        /*000e*/ 	.short	(.L_3 - .L_2)
	.align		4
.L_2:
        /*0010*/ 	.word	index@(forward_kernel)
        /*0014*/ 	.word	0x00000000


	//----- nvinfo : EIATTR_REGCOUNT
	.align		4
.L_3:
        /*0018*/ 	.byte	0x04, 0x2f
        /*001a*/ 	.short	(.L_5 - .L_4)
	.align		4
.L_4:
        /*001c*/ 	.word	index@(dropout_kernel)
        /*0020*/ 	.word	0x0000000c


	//----- nvinfo : EIATTR_FRAME_SIZE
	.align		4
.L_5:
        /*0024*/ 	.byte	0x04, 0x11
        /*0026*/ 	.short	(.L_7 - .L_6)
	.align		4
.L_6:
        /*0028*/ 	.word	index@(dropout_kernel)
        /*002c*/ 	.word	0x00000000


	//----- nvinfo : EIATTR_REGCOUNT
	.align		4
.L_7:
        /*0030*/ 	.byte	0x04, 0x2f
        /*0032*/ 	.short	(.L_9 - .L_8)
	.align		4
.L_8:
        /*0034*/ 	.word	index@(backward_kernel)
        /*0038*/ 	.word	0x0000000c


	//----- nvinfo : EIATTR_FRAME_SIZE
	.align		4
.L_9:
        /*003c*/ 	.byte	0x04, 0x11
        /*003e*/ 	.short	(.L_11 - .L_10)
	.align		4
.L_10:
        /*0040*/ 	.word	index@(backward_kernel)
        /*0044*/ 	.word	0x00000000


	//----- nvinfo : EIATTR_REGCOUNT
	.align		4
.L_11:
        /*0048*/ 	.byte	0x04, 0x2f
        /*004a*/ 	.short	(.L_13 - .L_12)
	.align		4
.L_12:
        /*004c*/ 	.word	index@(DropoutForward)
        /*0050*/ 	.word	0x00000014


	//----- nvinfo : EIATTR_FRAME_SIZE
	.align		4
.L_13:
        /*0054*/ 	.byte	0x04, 0x11
        /*0056*/ 	.short	(.L_15 - .L_14)
	.align		4
.L_14:
        /*0058*/ 	.word	index@(DropoutForward)
        /*005c*/ 	.word	0x00000000


	//----- nvinfo : EIATTR_MIN_STACK_SIZE
	.align		4
.L_15:
        /*0060*/ 	.byte	0x04, 0x12
        /*0062*/ 	.short	(.L_17 - .L_16)
	.align		4
.L_16:
        /*0064*/ 	.word	index@(DropoutForward)
        /*0068*/ 	.word	0x00000000


	//----- nvinfo : EIATTR_MIN_STACK_SIZE
	.align		4
.L_17:
        /*006c*/ 	.byte	0x04, 0x12
        /*006e*/ 	.short	(.L_19 - .L_18)
	.align		4
.L_18:
        /*0070*/ 	.word	index@(backward_kernel)
        /*0074*/ 	.word	0x00000000


	//----- nvinfo : EIATTR_MIN_STACK_SIZE
	.align		4
.L_19:
        /*0078*/ 	.byte	0x04, 0x12
        /*007a*/ 	.short	(.L_21 - .L_20)
	.align		4
.L_20:
        /*007c*/ 	.word	index@(dropout_kernel)
        /*0080*/ 	.word	0x00000000


	//----- nvinfo : EIATTR_MIN_STACK_SIZE
	.align		4
.L_21:
        /*0084*/ 	.byte	0x04, 0x12
        /*0086*/ 	.short	(.L_23 - .L_22)
	.align		4
.L_22:
        /*0088*/ 	.word	index@(forward_kernel)
        /*008c*/ 	.word	0x00000000
.L_23:


//--------------------- .nv.compat                --------------------------
	.section	.nv.compat,"",@"SHT_CUDA_COMPAT_INFO"
	.align	4
        /*0000*/ 	.byte	0x02, 0x09, 0x00, 0x00, 0x02, 0x02, 0x01, 0x00, 0x02, 0x05, 0x05, 0x00, 0x03, 0x07, 0x01, 0x01
        /*0010*/ 	.byte	0x02, 0x03, 0x00, 0x00, 0x02, 0x06, 0x01, 0x00, 0x04, 0x0b, 0x08, 0x00, 0x09, 0x00, 0x00, 0x00
        /*0020*/ 	.byte	0x00, 0x00, 0x00, 0x00


//--------------------- .nv.info.DropoutForward   --------------------------
	.section	.nv.info.DropoutForward,"",@"SHT_CUDA_INFO"
	.sectionflags	@""
	.align	4


	//----- nvinfo : EIATTR_CUDA_API_VERSION
	.align		4
        /*0000*/ 	.byte	0x04, 0x37
        /*0002*/ 	.short	(.L_25 - .L_24)
.L_24:
        /*0004*/ 	.word	0x00000082


	//----- nvinfo : EIATTR_KPARAM_INFO
	.align		4
.L_25:
        /*0008*/ 	.byte	0x04, 0x17
        /*000a*/ 	.short	(.L_27 - .L_26)
.L_26:
        /*000c*/ 	.word	0x00000000
        /*0010*/ 	.short	0x0005
        /*0012*/ 	.short	0x0020
        /*0014*/ 	.byte	0x00, 0xf5, 0x21, 0x00


	//----- nvinfo : EIATTR_KPARAM_INFO
	.align		4
.L_27:
        /*0018*/ 	.byte	0x04, 0x17
        /*001a*/ 	.short	(.L_29 - .L_28)
.L_28:
        /*001c*/ 	.word	0x00000000
        /*0020*/ 	.short	0x0004
        /*0022*/ 	.short	0x001c
        /*0024*/ 	.byte	0x00, 0xf0, 0x11, 0x00


	//----- nvinfo : EIATTR_KPARAM_INFO
	.align		4
.L_29:
        /*0028*/ 	.byte	0x04, 0x17
        /*002a*/ 	.short	(.L_31 - .L_30)
.L_30:
        /*002c*/ 	.word	0x00000000
        /*0030*/ 	.short	0x0003
        /*0032*/ 	.short	0x0018
        /*0034*/ 	.byte	0x00, 0xf0, 0x11, 0x00


	//----- nvinfo : EIATTR_KPARAM_INFO
	.align		4
.L_31:
        /*0038*/ 	.byte	0x04, 0x17
        /*003a*/ 	.short	(.L_33 - .L_32)
.L_32:
        /*003c*/ 	.word	0x00000000
        /*0040*/ 	.short	0x0002
        /*0042*/ 	.short	0x0010
        /*0044*/ 	.byte	0x00, 0xf5, 0x21, 0x00


	//----- nvinfo : EIATTR_KPARAM_INFO
	.align		4
.L_33:
        /*0048*/ 	.byte	0x04, 0x17
        /*004a*/ 	.short	(.L_35 - .L_34)
.L_34:
        /*004c*/ 	.word	0x00000000
        /*0050*/ 	.short	0x0001
        /*0052*/ 	.short	0x0008
        /*0054*/ 	.byte	0x00, 0xf5, 0x21, 0x00


	//----- nvinfo : EIATTR_KPARAM_INFO
	.align		4
.L_35:
        /*0058*/ 	.byte	0x04, 0x17
        /*005a*/ 	.short	(.L_37 - .L_36)
.L_36:
        /*005c*/ 	.word	0x00000000
        /*0060*/ 	.short	0x0000
        /*0062*/ 	.short	0x0000
        /*0064*/ 	.byte	0x00, 0xf0, 0x11, 0x00


	//----- nvinfo : EIATTR_SPARSE_MMA_MASK
	.align		4
.L_37:
        /*0068*/ 	.byte	0x03, 0x50
        /*006a*/ 	.short	0x0000


	//----- nvinfo : EIATTR_MAXREG_COUNT
	.align		4
        /*006c*/ 	.byte	0x03, 0x1b
        /*006e*/ 	.short	0x00ff


	//----- nvinfo : EIATTR_MERCURY_ISA_VERSION
	.align		4
        /*0070*/ 	.byte	0x03, 0x5f
        /*0072*/ 	.short	0x0101


	//----- nvinfo : EIATTR_VRC_CTA_INIT_COUNT
	.align		4
        /*0074*/ 	.byte	0x02, 0x4a
	.zero		1
	.zero		1


	//----- nvinfo : EIATTR_EXIT_INSTR_OFFSETS
	.align		4
        /*0078*/ 	.byte	0x04, 0x1c
        /*007a*/ 	.short	(.L_39 - .L_38)


	//   ....[0]....
.L_38:
        /*007c*/ 	.word	0x00000070


	//   ....[1]....
        /*0080*/ 	.word	0x000001c0


	//----- nvinfo : EIATTR_CRS_STACK_SIZE
	.align		4
.L_39:
        /*0084*/ 	.byte	0x04, 0x1e
        /*0086*/ 	.short	(.L_41 - .L_40)
.L_40:
        /*0088*/ 	.word	0x00000000


	//----- nvinfo : EIATTR_CBANK_PARAM_SIZE
	.align		4
.L_41:
        /*008c*/ 	.byte	0x03, 0x19
        /*008e*/ 	.short	0x0028


	//----- nvinfo : EIATTR_PARAM_CBANK
	.align		4
        /*0090*/ 	.byte	0x04, 0x0a
        /*0092*/ 	.short	(.L_43 - .L_42)
	.align		4
.L_42:
        /*0094*/ 	.word	index@(.nv.constant0.DropoutForward)
        /*0098*/ 	.short	0x0380
        /*009a*/ 	.short	0x0028


	//----- nvinfo : EIATTR_SW_WAR
	.align		4
.L_43:
        /*009c*/ 	.byte	0x04, 0x36
        /*009e*/ 	.short	(.L_45 - .L_44)
.L_44:
        /*00a0*/ 	.word	0x00000008
.L_45:


//--------------------- .nv.info.backward_kernel  --------------------------
	.section	.nv.info.backward_kernel,"",@"SHT_CUDA_INFO"
	.sectionflags	@""
	.align	4


	//----- nvinfo : EIATTR_CUDA_API_VERSION
	.align		4
        /*0000*/ 	.byte	0x04, 0x37
        /*0002*/ 	.short	(.L_47 - .L_46)
.L_46:
        /*0004*/ 	.word	0x00000082


	//----- nvinfo : EIATTR_KPARAM_INFO
	.align		4
.L_47:
        /*0008*/ 	.byte	0x04, 0x17
        /*000a*/ 	.short	(.L_49 - .L_48)
.L_48:
        /*000c*/ 	.word	0x00000000
        /*0010*/ 	.short	0x0004
        /*0012*/ 	.short	0x001c
        /*0014*/ 	.byte	0x00, 0xf0, 0x11, 0x00


	//----- nvinfo : EIATTR_KPARAM_INFO
	.align		4
.L_49:
        /*0018*/ 	.byte	0x04, 0x17
        /*001a*/ 	.short	(.L_51 - .L_50)
.L_50:
        /*001c*/ 	.word	0x00000000
        /*0020*/ 	.short	0x0003
        /*0022*/ 	.short	0x0018
        /*0024*/ 	.byte	0x00, 0xf0, 0x11, 0x00


	//----- nvinfo : EIATTR_KPARAM_INFO
	.align		4
.L_51:
        /*0028*/ 	.byte	0x04, 0x17
        /*002a*/ 	.short	(.L_53 - .L_52)
.L_52:
        /*002c*/ 	.word	0x00000000
        /*0030*/ 	.short	0x0002
        /*0032*/ 	.short	0x0010
        /*0034*/ 	.byte	0x00, 0xf5, 0x21, 0x00


	//----- nvinfo : EIATTR_KPARAM_INFO
	.align		4
.L_53:
        /*0038*/ 	.byte	0x04, 0x17
        /*003a*/ 	.short	(.L_55 - .L_54)
.L_54:
        /*003c*/ 	.word	0x00000000
        /*0040*/ 	.short	0x0001
        /*0042*/ 	.short	0x0008
        /*0044*/ 	.byte	0x00, 0xf0, 0x11, 0x00


	//----- nvinfo : EIATTR_KPARAM_INFO
	.align		4
.L_55:
        /*0048*/ 	.byte	0x04, 0x17
        /*004a*/ 	.short	(.L_57 - .L_56)
.L_56:
        /*004c*/ 	.word	0x00000000
        /*0050*/ 	.short	0x0000
        /*0052*/ 	.short	0x0000
        /*0054*/ 	.byte	0x00, 0xf5, 0x21, 0x00


	//----- nvinfo : EIATTR_SPARSE_MMA_MASK
	.align		4
.L_57:
        /*0058*/ 	.byte	0x03, 0x50
        /*005a*/ 	.short	0x0000


	//----- nvinfo : EIATTR_MAXREG_COUNT
	.align		4
        /*005c*/ 	.byte	0x03, 0x1b
        /*005e*/ 	.short	0x00ff


	//----- nvinfo : EIATTR_MERCURY_ISA_VERSION
	.align		4
        /*0060*/ 	.byte	0x03, 0x5f
        /*0062*/ 	.short	0x0101


	//----- nvinfo : EIATTR_VRC_CTA_INIT_COUNT
	.align		4
        /*0064*/ 	.byte	0x02, 0x4a
	.zero		1
	.zero		1


	//----- nvinfo : EIATTR_EXIT_INSTR_OFFSETS
	.align		4
        /*0068*/ 	.byte	0x04, 0x1c
        /*006a*/ 	.short	(.L_59 - .L_58)


	//   ....[0]....
.L_58:
        /*006c*/ 	.word	0x000000a0


	//   ....[1]....
        /*0070*/ 	.word	0x000001b0


	//----- nvinfo : EIATTR_CRS_STACK_SIZE
	.align		4
.L_59:
        /*0074*/ 	.byte	0x04, 0x1e
        /*0076*/ 	.short	(.L_61 - .L_60)
.L_60:
        /*0078*/ 	.word	0x00000000


	//----- nvinfo : EIATTR_CBANK_PARAM_SIZE
	.align		4
.L_61:
        /*007c*/ 	.byte	0x03, 0x19
        /*007e*/ 	.short	0x0020


	//----- nvinfo : EIATTR_PARAM_CBANK
	.align		4
        /*0080*/ 	.byte	0x04, 0x0a
        /*0082*/ 	.short	(.L_63 - .L_62)
	.align		4
.L_62:
        /*0084*/ 	.word	index@(.nv.constant0.backward_kernel)
        /*0088*/ 	.short	0x0380
        /*008a*/ 	.short	0x0020


	//----- nvinfo : EIATTR_SW_WAR
	.align		4
.L_63:
        /*008c*/ 	.byte	0x04, 0x36
        /*008e*/ 	.short	(.L_65 - .L_64)
.L_64:
        /*0090*/ 	.word	0x00000008
.L_65:


//--------------------- .nv.info.dropout_kernel   --------------------------
	.section	.nv.info.dropout_kernel,"",@"SHT_CUDA_INFO"
	.sectionflags	@""
	.align	4


	//----- nvinfo : EIATTR_CUDA_API_VERSION
	.align		4
        /*0000*/ 	.byte	0x04, 0x37
        /*0002*/ 	.short	(.L_67 - .L_66)
.L_66:
        /*0004*/ 	.word	0x00000082


	//----- nvinfo : EIATTR_KPARAM_INFO
	.align		4
.L_67:
        /*0008*/ 	.byte	0x04, 0x17
        /*000a*/ 	.short	(.L_69 - .L_68)
.L_68:
        /*000c*/ 	.word	0x00000000
        /*0010*/ 	.short	0x0005
        /*0012*/ 	.short	0x0020
        /*0014*/ 	.byte	0x00, 0xf0, 0x11, 0x00


	//----- nvinfo : EIATTR_KPARAM_INFO
	.align		4
.L_69:
        /*0018*/ 	.byte	0x04, 0x17
        /*001a*/ 	.short	(.L_71 - .L_70)
.L_70:
        /*001c*/ 	.word	0x00000000
        /*0020*/ 	.short	0x0004
        /*0022*/ 	.short	0x001c
        /*0024*/ 	.byte	0x00, 0xf0, 0x11, 0x00


	//----- nvinfo : EIATTR_KPARAM_INFO
	.align		4
.L_71:
        /*0028*/ 	.byte	0x04, 0x17
        /*002a*/ 	.short	(.L_73 - .L_72)
.L_72:
        /*002c*/ 	.word	0x00000000
        /*0030*/ 	.short	0x0003
        /*0032*/ 	.short	0x0018
        /*0034*/ 	.byte	0x00, 0xf0, 0x11, 0x00


	//----- nvinfo : EIATTR_KPARAM_INFO
	.align		4
.L_73:
        /*0038*/ 	.byte	0x04, 0x17
        /*003a*/ 	.short	(.L_75 - .L_74)
.L_74:
        /*003c*/ 	.word	0x00000000
        /*0040*/ 	.short	0x0002
        /*0042*/ 	.short	0x0010
        /*0044*/ 	.byte	0x00, 0xf5, 0x21, 0x00


	//----- nvinfo : EIATTR_KPARAM_INFO
	.align		4
.L_75:
        /*0048*/ 	.byte	0x04, 0x17
        /*004a*/ 	.short	(.L_77 - .L_76)
.L_76:
        /*004c*/ 	.word	0x00000000
        /*0050*/ 	.short	0x0001
        /*0052*/ 	.short	0x0008
        /*0054*/ 	.byte	0x00, 0xf5, 0x21, 0x00


	//----- nvinfo : EIATTR_KPARAM_INFO
	.align		4
.L_77:
        /*0058*/ 	.byte	0x04, 0x17
        /*005a*/ 	.short	(.L_79 - .L_78)
.L_78:
        /*005c*/ 	.word	0x00000000
        /*0060*/ 	.short	0x0000
        /*0062*/ 	.short	0x0000
        /*0064*/ 	.byte	0x00, 0xf5, 0x21, 0x00


	//----- nvinfo : EIATTR_SPARSE_MMA_MASK
	.align		4
.L_79:
        /*0068*/ 	.byte	0x03, 0x50
        /*006a*/ 	.short	0x0000


	//----- nvinfo : EIATTR_MAXREG_COUNT
	.align		4
        /*006c*/ 	.byte	0x03, 0x1b
        /*006e*/ 	.short	0x00ff


	//----- nvinfo : EIATTR_MERCURY_ISA_VERSION
	.align		4
        /*0070*/ 	.byte	0x03, 0x5f
        /*0072*/ 	.short	0x0101


	//----- nvinfo : EIATTR_VRC_CTA_INIT_COUNT
	.align		4
        /*0074*/ 	.byte	0x02, 0x4a
	.zero		1
	.zero		1


	//----- nvinfo : EIATTR_EXIT_INSTR_OFFSETS
	.align		4
        /*0078*/ 	.byte	0x04, 0x1c
        /*007a*/ 	.short	(.L_81 - .L_80)


	//   ....[0]....
.L_80:
        /*007c*/ 	.word	0x000000a0


	//   ....[1]....
        /*0080*/ 	.word	0x000001d0


	//----- nvinfo : EIATTR_CRS_STACK_SIZE
	.align		4
.L_81:
        /*0084*/ 	.byte	0x04, 0x1e
        /*0086*/ 	.short	(.L_83 - .L_82)
.L_82:
        /*0088*/ 	.word	0x00000000


	//----- nvinfo : EIATTR_CBANK_PARAM_SIZE
	.align		4
.L_83:
        /*008c*/ 	.byte	0x03, 0x19
        /*008e*/ 	.short	0x0024


	//----- nvinfo : EIATTR_PARAM_CBANK
	.align		4
        /*0090*/ 	.byte	0x04, 0x0a
        /*0092*/ 	.short	(.L_85 - .L_84)
	.align		4
.L_84:
        /*0094*/ 	.word	index@(.nv.constant0.dropout_kernel)
        /*0098*/ 	.short	0x0380
        /*009a*/ 	.short	0x0024


	//----- nvinfo : EIATTR_SW_WAR
	.align		4
.L_85:
        /*009c*/ 	.byte	0x04, 0x36
        /*009e*/ 	.short	(.L_87 - .L_86)
.L_86:
        /*00a0*/ 	.word	0x00000008
.L_87:


//--------------------- .nv.info.forward_kernel   --------------------------
	.section	.nv.info.forward_kernel,"",@"SHT_CUDA_INFO"
	.sectionflags	@""
	.align	4


	//----- nvinfo : EIATTR_CUDA_API_VERSION
	.align		4
        /*0000*/ 	.byte	0x04, 0x37
        /*0002*/ 	.short	(.L_89 - .L_88)
.L_88:
        /*0004*/ 	.word	0x00000082


	//----- nvinfo : EIATTR_KPARAM_INFO
	.align		4
.L_89:
        /*0008*/ 	.byte	0x04, 0x17
        /*000a*/ 	.short	(.L_91 - .L_90)
.L_90:
        /*000c*/ 	.word	0x00000000
        /*0010*/ 	.short	0x0004
        /*0012*/ 	.short	0x001c
        /*0014*/ 	.byte	0x00, 0xf0, 0x11, 0x00


	//----- nvinfo : EIATTR_KPARAM_INFO
	.align		4
.L_91:
        /*0018*/ 	.byte	0x04, 0x17
        /*001a*/ 	.short	(.L_93 - .L_92)
.L_92:
        /*001c*/ 	.word	0x00000000
        /*0020*/ 	.short	0x0003
        /*0022*/ 	.short	0x0018
        /*0024*/ 	.byte	0x00, 0xf0, 0x11, 0x00


	//----- nvinfo : EIATTR_KPARAM_INFO
	.align		4
.L_93:
        /*0028*/ 	.byte	0x04, 0x17
        /*002a*/ 	.short	(.L_95 - .L_94)
.L_94:
        /*002c*/ 	.word	0x00000000
        /*0030*/ 	.short	0x0002
        /*0032*/ 	.short	0x0010
        /*0034*/ 	.byte	0x00, 0xf5, 0x21, 0x00


	//----- nvinfo : EIATTR_KPARAM_INFO
	.align		4
.L_95:
        /*0038*/ 	.byte	0x04, 0x17
        /*003a*/ 	.short	(.L_97 - .L_96)
.L_96:
        /*003c*/ 	.word	0x00000000
        /*0040*/ 	.short	0x0001
        /*0042*/ 	.short	0x0008
        /*0044*/ 	.byte	0x00, 0xf0, 0x11, 0x00


	//----- nvinfo : EIATTR_KPARAM_INFO
	.align		4
.L_97:
        /*0048*/ 	.byte	0x04, 0x17
        /*004a*/ 	.short	(.L_99 - .L_98)
.L_98:
        /*004c*/ 	.word	0x00000000
        /*0050*/ 	.short	0x0000
        /*0052*/ 	.short	0x0000
        /*0054*/ 	.byte	0x00, 0xf5, 0x21, 0x00


	//----- nvinfo : EIATTR_SPARSE_MMA_MASK
	.align		4
.L_99:
        /*0058*/ 	.byte	0x03, 0x50
        /*005a*/ 	.short	0x0000


	//----- nvinfo : EIATTR_MAXREG_COUNT
	.align		4
        /*005c*/ 	.byte	0x03, 0x1b
        /*005e*/ 	.short	0x00ff


	//----- nvinfo : EIATTR_MERCURY_ISA_VERSION
	.align		4
        /*0060*/ 	.byte	0x03, 0x5f
        /*0062*/ 	.short	0x0101


	//----- nvinfo : EIATTR_VRC_CTA_INIT_COUNT
	.align		4
        /*0064*/ 	.byte	0x02, 0x4a
	.zero		1
	.zero		1


	//----- nvinfo : EIATTR_EXIT_INSTR_OFFSETS
	.align		4
        /*0068*/ 	.byte	0x04, 0x1c
        /*006a*/ 	.short	(.L_101 - .L_100)


	//   ....[0]....
.L_100:
        /*006c*/ 	.word	0x000000a0


	//   ....[1]....
        /*0070*/ 	.word	0x000001b0


	//----- nvinfo : EIATTR_CRS_STACK_SIZE
	.align		4
.L_101:
        /*0074*/ 	.byte	0x04, 0x1e
        /*0076*/ 	.short	(.L_103 - .L_102)
.L_102:
        /*0078*/ 	.word	0x00000000


	//----- nvinfo : EIATTR_CBANK_PARAM_SIZE
	.align		4
.L_103:
        /*007c*/ 	.byte	0x03, 0x19
        /*007e*/ 	.short	0x0020


	//----- nvinfo : EIATTR_PARAM_CBANK
	.align		4
        /*0080*/ 	.byte	0x04, 0x0a
        /*0082*/ 	.short	(.L_105 - .L_104)
	.align		4
.L_104:
        /*0084*/ 	.word	index@(.nv.constant0.forward_kernel)
        /*0088*/ 	.short	0x0380
        /*008a*/ 	.short	0x0020


	//----- nvinfo : EIATTR_SW_WAR
	.align		4
.L_105:
        /*008c*/ 	.byte	0x04, 0x36
        /*008e*/ 	.short	(.L_107 - .L_106)
.L_106:
        /*0090*/ 	.word	0x00000008
.L_107:


//--------------------- .nv.callgraph             --------------------------
	.section	.nv.callgraph,"",@"SHT_CUDA_CALLGRAPH"
	.align	4
	.sectionentsize	8
	.align		4
        /*0000*/ 	.word	0x00000000
	.align		4
        /*0004*/ 	.word	0xffffffff
	.align		4
        /*0008*/ 	.word	0x00000000
	.align		4
        /*000c*/ 	.word	0xfffffffe
	.align		4
        /*0010*/ 	.word	0x00000000
	.align		4
        /*0014*/ 	.word	0xfffffffd
	.align		4
        /*0018*/ 	.word	0x00000000
	.align		4
        /*001c*/ 	.word	0xfffffffc


//--------------------- .text.DropoutForward      --------------------------
	.section	.text.DropoutForward,"ax",@progbits
	.align	128
        .global         DropoutForward
        .type           DropoutForward,@function
        .size           DropoutForward,(.L_x_11 - DropoutForward)
        .other          DropoutForward,@"STO_CUDA_ENTRY STV_DEFAULT"
DropoutForward:
.text.DropoutForward:
[----:B------:R-:W-:Y:S01]  /*0000*/  LDC R1, c[0x0][0x37c] ;  /* 0x0000df00ff017b82 */ /* 0x000fe20000000800 */
[----:B------:R-:W0:Y:S07]  /*0010*/  S2R R0, SR_TID.X ;  /* 0x0000000000007919 */ /* 0x000e2e0000002100 */
[----:B------:R-:W0:Y:S01]  /*0020*/  S2UR UR4, SR_CTAID.X ;  /* 0x00000000000479c3 */ /* 0x000e220000002500 */
[----:B------:R-:W1:Y:S07]  /*0030*/  LDCU UR5, c[0x0][0x380] ;  /* 0x00007000ff0577ac */ /* 0x000e6e0008000800 */
[----:B------:R-:W0:Y:S02]  /*0040*/  LDC R15, c[0x0][0x360] ;  /* 0x0000d800ff0f7b82 */ /* 0x000e240000000800 */
[----:B0-----:R-:W-:-:S05]  /*0050*/  IMAD R0, R15, UR4, R0 ;  /* 0x000000040f007c24 */ /* 0x001fca000f8e0200 */
[----:B-1----:R-:W-:-:S13]  /*0060*/  ISETP.GE.AND P0, PT, R0, UR5, PT ;  /* 0x0000000500007c0c */ /* 0x002fda000bf06270 */
[----:B------:R-:W-:Y:S05]  /*0070*/  @P0 EXIT ;  /* 0x000000000000094d */ /* 0x000fea0003800000 */
[----:B------:R-:W0:Y:S01]  /*0080*/  LDC.64 R2, c[0x0][0x388] ;  /* 0x0000e200ff027b82 */ /* 0x000e220000000a00 */
[----:B------:R-:W1:Y:S01]  /*0090*/  LDCU UR4, c[0x0][0x370] ;  /* 0x00006e00ff0477ac */ /* 0x000e620008000800 */
[----:B------:R-:W2:Y:S06]  /*00a0*/  LDCU.64 UR6, c[0x0][0x358] ;  /* 0x00006b00ff0677ac */ /* 0x000eac0008000a00 */
[----:B------:R-:W3:Y:S01]  /*00b0*/  LDC.64 R4, c[0x0][0x390] ;  /* 0x0000e400ff047b82 */ /* 0x000ee20000000a00 */
[----:B------:R-:W4:Y:S07]  /*00c0*/  LDCU.64 UR8, c[0x0][0x398] ;  /* 0x00007300ff0877ac */ /* 0x000f2e0008000a00 */
[----:B------:R-:W0:Y:S01]  /*00d0*/  LDC.64 R6, c[0x0][0x3a0] ;  /* 0x0000e800ff067b82 */ /* 0x000e220000000a00 */
[----:B-1----:R-:W-:-:S07]  /*00e0*/  IMAD R15, R15, UR4, RZ ;  /* 0x000000040f0f7c24 */ /* 0x002fce000f8e02ff */
.L_x_0:
[----:B---3--:R-:W-:-:S06]  /*00f0*/  IMAD.WIDE R10, R0, 0x4, R4 ;  /* 0x00000004000a7825 */ /* 0x008fcc00078e0204 */
[----:B--2---:R-:W4:Y:S01]  /*0100*/  LDG.E R10, desc[UR6][R10.64] ;  /* 0x000000060a0a7981 */ /* 0x004f22000c1e1900 */
[----:B0-----:R-:W-:-:S06]  /*0110*/  IMAD.WIDE R8, R0, 0x4, R2 ;  /* 0x0000000400087825 */ /* 0x001fcc00078e0202 */
[----:B------:R-:W2:Y:S01]  /*0120*/  LDG.E R8, desc[UR6][R8.64] ;  /* 0x0000000608087981 */ /* 0x000ea2000c1e1900 */
[----:B----4-:R-:W-:-:S04]  /*0130*/  ISETP.GT.U32.AND P0, PT, R10, UR8, PT ;  /* 0x000000080a007c0c */ /* 0x010fc8000bf04070 */
[----:B-1----:R-:W-:-:S05]  /*0140*/  FSEL R13, RZ, 1, !P0 ;  /* 0x3f800000ff0d7808 */ /* 0x002fca0004000000 */
[----:B--2---:R-:W-:Y:S01]  /*0150*/  FMUL R14, R8, R13 ;  /* 0x0000000d080e7220 */ /* 0x004fe20000400000 */
[----:B------:R-:W-:Y:S01]  /*0160*/  IMAD.WIDE R12, R0, 0x4, R6 ;  /* 0x00000004000c7825 */ /* 0x000fe200078e0206 */
[----:B------:R-:W-:-:S03]  /*0170*/  IADD3 R0, PT, PT, R15, R0, RZ ;  /* 0x000000000f007210 */ /* 0x000fc60007ffe0ff */
[----:B------:R-:W-:Y:S01]  /*0180*/  FMUL R17, R14, UR9 ;  /* 0x000000090e117c20 */ /* 0x000fe20008400000 */
[----:B------:R-:W-:-:S04]  /*0190*/  ISETP.GE.AND P0, PT, R0, UR5, PT ;  /* 0x0000000500007c0c */ /* 0x000fc8000bf06270 */
[----:B------:R1:W-:Y:S09]  /*01a0*/  STG.E desc[UR6][R12.64], R17 ;  /* 0x000000110c007986 */ /* 0x0003f2000c101906 */
[----:B------:R-:W-:Y:S05]  /*01b0*/  @!P0 BRA `(.L_x_0) ;  /* 0xfffffffc00cc8947 */ /* 0x000fea000383ffff */
[----:B------:R-:W-:Y:S05]  /*01c0*/  EXIT ;  /* 0x000000000000794d */ /* 0x000fea0003800000 */
.L_x_1:
[----:B------:R-:W-:-:S00]  /*01d0*/  BRA `(.L_x_1) ;  /* 0xfffffffc00fc7947 */ /* 0x000fc0000383ffff */
[----:B------:R-:W-:-:S00]  /*01e0*/  NOP ;  /* 0x0000000000007918 */ /* 0x000fc00000000000 */
        /* <DEDUP_REMOVED lines=9> */
.L_x_11:


//--------------------- .text.backward_kernel     --------------------------
	.section	.text.backward_kernel,"ax",@progbits
	.align	128
        .global         backward_kernel
        .type           backward_kernel,@function
        .size           backward_kernel,(.L_x_12 - backward_kernel)
        .other          backward_kernel,@"STO_CUDA_ENTRY STV_DEFAULT"
backward_kernel:
.text.backward_kernel:
[----:B------:R-:W-:Y:S01]  /*0000*/  LDC R1, c[0x0][0x37c] ;  /* 0x0000df00ff017b82 */ /* 0x000fe20000000800 */
[----:B------:R-:W0:Y:S07]  /*0010*/  S2R R0, SR_TID.X ;  /* 0x0000000000007919 */ /* 0x000e2e0000002100 */
[----:B------:R-:W-:Y:S01]  /*0020*/  S2UR UR4, SR_CTAID.X ;  /* 0x00000000000479c3 */ /* 0x000fe20000002500 */
[----:B------:R-:W1:Y:S01]  /*0030*/  LDCU UR6, c[0x0][0x370] ;  /* 0x00006e00ff0677ac */ /* 0x000e620008000800 */
[----:B------:R-:W2:Y:S06]  /*0040*/  LDCU UR7, c[0x0][0x388] ;  /* 0x00007100ff0777ac */ /* 0x000eac0008000800 */
[----:B------:R-:W1:Y:S08]  /*0050*/  S2UR UR5, SR_CTAID.Y ;  /* 0x00000000000579c3 */ /* 0x000e700000002600 */
[----:B------:R-:W0:Y:S01]  /*0060*/  LDC R7, c[0x0][0x360] ;  /* 0x0000d800ff077b82 */ /* 0x000e220000000800 */
[----:B-1----:R-:W-:-:S06]  /*0070*/  UIMAD UR4, UR5, UR6, UR4 ;  /* 0x00000006050472a4 */ /* 0x002fcc000f8e0204 */
[----:B0-----:R-:W-:-:S05]  /*0080*/  IMAD R7, R7, UR4, R0 ;  /* 0x0000000407077c24 */ /* 0x001fca000f8e0200 */
[----:B--2---:R-:W-:-:S13]  /*0090*/  ISETP.GE.AND P0, PT, R7, UR7, PT ;  /* 0x0000000707007c0c */ /* 0x004fda000bf06270 */
[----:B------:R-:W-:Y:S05]  /*00a0*/  @P0 EXIT ;  /* 0x000000000000094d */ /* 0x000fea0003800000 */
[----:B------:R-:W0:Y:S01]  /*00b0*/  LDC.64 R2, c[0x0][0x390] ;  /* 0x0000e400ff027b82 */ /* 0x000e220000000a00 */
[----:B------:R-:W1:Y:S01]  /*00c0*/  LDCU.64 UR4, c[0x0][0x358] ;  /* 0x00006b00ff0477ac */ /* 0x000e620008000a00 */
[----:B------:R-:W2:Y:S06]  /*00d0*/  LDCU UR6, c[0x0][0x398] ;  /* 0x00007300ff0677ac */ /* 0x000eac0008000800 */
[----:B------:R-:W3:Y:S01]  /*00e0*/  LDC.64 R4, c[0x0][0x380] ;  /* 0x0000e000ff047b82 */ /* 0x000ee20000000a00 */
[----:B0-----:R-:W-:-:S06]  /*00f0*/  IMAD.WIDE R2, R7, 0x4, R2 ;  /* 0x0000000407027825 */ /* 0x001fcc00078e0202 */
[----:B-1----:R-:W2:Y:S01]  /*0100*/  LDG.E R2, desc[UR4][R2.64] ;  /* 0x0000000402027981 */ /* 0x002ea2000c1e1900 */
[----:B------:R-:W-:Y:S01]  /*0110*/  BSSY.RECONVERGENT B0, `(.L_x_2) ;  /* 0x0000008000007945 */ /* 0x000fe20003800200 */
[----:B------:R-:W-:Y:S02]  /*0120*/  HFMA2 R9, -RZ, RZ, 0, 0 ;  /* 0x00000000ff097431 */ /* 0x000fe400000001ff */
[----:B---3--:R-:W-:Y:S01]  /*0130*/  IMAD.WIDE R4, R7, 0x4, R4 ;  /* 0x0000000407047825 */ /* 0x008fe200078e0204 */
[----:B--2---:R-:W-:-:S13]  /*0140*/  FSETP.GEU.AND P0, PT, R2, UR6, PT ;  /* 0x0000000602007c0b */ /* 0x004fda000bf0e000 */
[----:B------:R-:W-:Y:S05]  /*0150*/  @!P0 BRA `(.L_x_3) ;  /* 0x00000000000c8947 */ /* 0x000fea0003800000 */
[----:B------:R-:W2:Y:S01]  /*0160*/  LDG.E R9, desc[UR4][R4.64] ;  /* 0x0000000404097981 */ /* 0x000ea2000c1e1900 */
[----:B------:R-:W2:Y:S02]  /*0170*/  LDCU UR6, c[0x0][0x39c] ;  /* 0x00007380ff0677ac */ /* 0x000ea40008000800 */
[----:B--2---:R-:W-:-:S07]  /*0180*/  FMUL R9, R9, UR6 ;  /* 0x0000000609097c20 */ /* 0x004fce0008400000 */
.L_x_3:
[----:B------:R-:W-:Y:S05]  /*0190*/  BSYNC.RECONVERGENT B0 ;  /* 0x0000000000007941 */ /* 0x000fea0003800200 */
.L_x_2:
[----:B------:R-:W-:Y:S01]  /*01a0*/  STG.E desc[UR4][R4.64], R9 ;  /* 0x0000000904007986 */ /* 0x000fe2000c101904 */
[----:B------:R-:W-:Y:S05]  /*01b0*/  EXIT ;  /* 0x000000000000794d */ /* 0x000fea0003800000 */
.L_x_4:
        /* <DEDUP_REMOVED lines=12> */
.L_x_12:


//--------------------- .text.dropout_kernel      --------------------------
	.section	.text.dropout_kernel,"ax",@progbits
	.align	128
        .global         dropout_kernel
        .type           dropout_kernel,@function
        .size           dropout_kernel,(.L_x_13 - dropout_kernel)
        .other          dropout_kernel,@"STO_CUDA_ENTRY STV_DEFAULT"
dropout_kernel:
.text.dropout_kernel:
        /* <DEDUP_REMOVED lines=22> */
[----:B------:R-:W0:Y:S01]  /*0160*/  LDC.64 R2, c[0x0][0x380] ;  /* 0x0000e000ff027b82 */ /* 0x000e220000000a00 */
[----:B------:R-:W1:Y:S01]  /*0170*/  LDCU UR6, c[0x0][0x3a0] ;  /* 0x00007400ff0677ac */ /* 0x000e620008000800 */
[----:B0-----:R-:W-:-:S06]  /*0180*/  IMAD.WIDE R2, R7, 0x4, R2 ;  /* 0x0000000407027825 */ /* 0x001fcc00078e0202 */
[----:B------:R-:W1:Y:S02]  /*0190*/  LDG.E R2, desc[UR4][R2.64] ;  /* 0x0000000402027981 */ /* 0x000e64000c1e1900 */
[----:B-1----:R-:W-:-:S07]  /*01a0*/  FMUL R9, R2, UR6 ;  /* 0x0000000602097c20 */ /* 0x002fce0008400000 */
.L_x_6:
[----:B------:R-:W-:Y:S05]  /*01b0*/  BSYNC.RECONVERGENT B0 ;  /* 0x0000000000007941 */ /* 0x000fea0003800200 */
.L_x_5:
[----:B------:R-:W-:Y:S01]  /*01c0*/  STG.E desc[UR4][R4.64], R9 ;  /* 0x0000000904007986 */ /* 0x000fe2000c101904 */
[----:B------:R-:W-:Y:S05]  /*01d0*/  EXIT ;  /* 0x000000000000794d */ /* 0x000fea0003800000 */
.L_x_7:
        /* <DEDUP_REMOVED lines=10> */
.L_x_13:


//--------------------- .text.forward_kernel      --------------------------
	.section	.text.forward_kernel,"ax",@progbits
	.align	128
        .global         forward_kernel
        .type           forward_kernel,@function
        .size           forward_kernel,(.L_x_14 - forward_kernel)
        .other          forward_kernel,@"STO_CUDA_ENTRY STV_DEFAULT"
forward_kernel:
.text.forward_kernel:
        /* <DEDUP_REMOVED lines=25> */
.L_x_9:
[----:B------:R-:W-:Y:S05]  /*0190*/  BSYNC.RECONVERGENT B0 ;  /* 0x0000000000007941 */ /* 0x000fea0003800200 */
.L_x_8:
[----:B------:R-:W-:Y:S01]  /*01a0*/  STG.E desc[UR4][R4.64], R9 ;  /* 0x0000000904007986 */ /* 0x000fe2000c101904 */
[----:B------:R-:W-:Y:S05]  /*01b0*/  EXIT ;  /* 0x000000000000794d */ /* 0x000fea0003800000 */
.L_x_10:
        /* <DEDUP_REMOVED lines=12> */
.L_x_14:


//--------------------- .nv.shared.reserved.0     --------------------------
	.section	.nv.shared.reserved.0,"aw",@nobits
	.weak		__nv_reservedSMEM_offset_0_alias
	.size		__nv_reservedSMEM_offset_0_alias, 0, 64
	.other		__nv_reservedSMEM_offset_0_alias,@"STO_CUDA_RESERVED_SHARED STV_DEFAULT"
__nv_reservedSMEM_offset_0_alias:
	.zero		0
	.zero		64


//--------------------- .nv.constant0.DropoutForward --------------------------
	.section	.nv.constant0.DropoutForward,"a",@progbits
	.sectionflags	@""
	.align	4
.nv.constant0.DropoutForward:
	.zero		936


//--------------------- .nv.constant0.backward_kernel --------------------------
	.section	.nv.constant0.backward_kernel,"a",@progbits
	.sectionflags	@""
	.align	4
.nv.constant0.backward_kernel:
	.zero		928


//--------------------- .nv.constant0.dropout_kernel --------------------------
	.section	.nv.constant0.dropout_kernel,"a",@progbits
	.sectionflags	@""
	.align	4
.nv.constant0.dropout_kernel:
	.zero		932


//--------------------- .nv.constant0.forward_kernel --------------------------
	.section	.nv.constant0.forward_kernel,"a",@progbits
	.sectionflags	@""
	.align	4
.nv.constant0.forward_kernel:
	.zero		928


//--------------------- SYMBOLS --------------------------

	.type		.nv.reservedSmem.offset0,@object
	.size		.nv.reservedSmem.offset0,0x4
